//
// Generated by NVIDIA NVVM Compiler
//
// Compiler Build ID: CL-36424714
// Cuda compilation tools, release 13.0, V13.0.88
// Based on NVVM 20.0.0
//

.version 9.0
.target sm_100
.address_size 64

	// .globl	_Z3incPim

.visible .entry _Z3incPim(
	.param .u64 .ptr .align 1 _Z3incPim_param_0,
	.param .u64 _Z3incPim_param_1
)
{


	ret;

}


// ===== COMPILED SASS (sm_100) =====

	.target	sm_100

	.elftype	@"ET_EXEC"


//--------------------- .note.nv.tkinfo           --------------------------
	.section	.note.nv.tkinfo,"",@"SHT_NOTE"
	.sectionflags	@"SHF_NOTE_NV_TKINFO"
	.tkinfo
        /*0018*/ 	.word	0x00000002
        /*0030*/ 	.string	""
        /*0030*/ 	.string	"ptxas"
        /*0030*/ 	.string	"Cuda compilation tools, release 13.0, V13.0.88"
        /*0030*/ 	.string	"Build cuda_13.0.r13.0/compiler.36424714_0"
        /*0030*/ 	.string	"-arch sm_100 -m 64 "



//--------------------- .note.nv.cuinfo           --------------------------
	.section	.note.nv.cuinfo,"",@"SHT_NOTE"
	.sectionflags	@"SHF_NOTE_NV_CUINFO"
        /*0018*/ 	.short	0x0002
        /*001a*/ 	.short	0x0064
        /*001c*/ 	.short	0x0082
	.zero		2


//--------------------- .nv.info                  --------------------------
	.section	.nv.info,"",@"SHT_CUDA_INFO"
	.align	4


	//----- nvinfo : EIATTR_REGCOUNT
	.align		4
        /*0000*/ 	.byte	0x04, 0x2f
        /*0002*/ 	.short	(.L_1 - .L_0)
	.align		4
.L_0:
        /*0004*/ 	.word	index@(_Z3incPim)
        /*0008*/ 	.word	0x00000004


	//----- nvinfo : EIATTR_FRAME_SIZE
	.align		4
.L_1:
        /*000c*/ 	.byte	0x04, 0x11
        /*000e*/ 	.short	(.L_3 - .L_2)
	.align		4
.L_2:
        /*0010*/ 	.word	index@(_Z3incPim)
        /*0014*/ 	.word	0x00000000


	//----- nvinfo : EIATTR_MIN_STACK_SIZE
	.align		4
.L_3:
        /*0018*/ 	.byte	0x04, 0x12
        /*001a*/ 	.short	(.L_5 - .L_4)
	.align		4
.L_4:
        /*001c*/ 	.word	index@(_Z3incPim)
        /*0020*/ 	.word	0x00000000
.L_5:


//--------------------- .nv.compat                --------------------------
	.section	.nv.compat,"",@"SHT_CUDA_COMPAT_INFO"
	.align	4
        /*0000*/ 	.byte	0x02, 0x09, 0x00, 0x00, 0x02, 0x02, 0x01, 0x00, 0x02, 0x05, 0x05, 0x00, 0x03, 0x07, 0x01, 0x01
        /*0010*/ 	.byte	0x02, 0x03, 0x00, 0x00, 0x02, 0x06, 0x01, 0x00, 0x04, 0x0b, 0x08, 0x00, 0x09, 0x00, 0x00, 0x00
        /*0020*/ 	.byte	0x00, 0x00, 0x00, 0x00


//--------------------- .nv.info._Z3incPim        --------------------------
	.section	.nv.info._Z3incPim,"",@"SHT_CUDA_INFO"
	.sectionflags	@""
	.align	4


	//----- nvinfo : EIATTR_CUDA_API_VERSION
	.align		4
        /*0000*/ 	.byte	0x04, 0x37
        /*0002*/ 	.short	(.L_7 - .L_6)
.L_6:
        /*0004*/ 	.word	0x00000082


	//----- nvinfo : EIATTR_KPARAM_INFO
	.align		4
.L_7:
        /*0008*/ 	.byte	0x04, 0x17
        /*000a*/ 	.short	(.L_9 - .L_8)
.L_8:
        /*000c*/ 	.word	0x00000000
        /*0010*/ 	.short	0x0001
        /*0012*/ 	.short	0x0008
        /*0014*/ 	.byte	0x00, 0xf0, 0x21, 0x00


	//----- nvinfo : EIATTR_KPARAM_INFO
	.align		4
.L_9:
        /*0018*/ 	.byte	0x04, 0x17
        /*001a*/ 	.short	(.L_11 - .L_10)
.L_10:
        /*001c*/ 	.word	0x00000000
        /*0020*/ 	.short	0x0000
        /*0022*/ 	.short	0x0000
        /*0024*/ 	.byte	0x00, 0xf5, 0x21, 0x00


	//----- nvinfo : EIATTR_SPARSE_MMA_MASK
	.align		4
.L_11:
        /*0028*/ 	.byte	0x03, 0x50
        /*002a*/ 	.short	0x0000


	//----- nvinfo : EIATTR_MAXREG_COUNT
	.align		4
        /*002c*/ 	.byte	0x03, 0x1b
        /*002e*/ 	.short	0x00ff


	//----- nvinfo : EIATTR_MERCURY_ISA_VERSION
	.align		4
        /*0030*/ 	.byte	0x03, 0x5f
        /*0032*/ 	.short	0x0101


	//----- nvinfo : EIATTR_VRC_CTA_INIT_COUNT
	.align		4
        /*0034*/ 	.byte	0x02, 0x4a
	.zero		1
	.zero		1


	//----- nvinfo : EIATTR_EXIT_INSTR_OFFSETS
	.align		4
        /*0038*/ 	.byte	0x04, 0x1c
        /*003a*/ 	.short	(.L_13 - .L_12)


	//   ....[0]....
.L_12:
        /*003c*/ 	.word	0x00000010


	//----- nvinfo : EIATTR_CBANK_PARAM_SIZE
	.align		4
.L_13:
        /*0040*/ 	.byte	0x03, 0x19
        /*0042*/ 	.short	0x0010


	//----- nvinfo : EIATTR_PARAM_CBANK
	.align		4
        /*0044*/ 	.byte	0x04, 0x0a
        /*0046*/ 	.short	(.L_15 - .L_14)
	.align		4
.L_14:
        /*0048*/ 	.word	index@(.nv.constant0._Z3incPim)
        /*004c*/ 	.short	0x0380
        /*004e*/ 	.short	0x0010


	//----- nvinfo : EIATTR_SW_WAR
	.align		4
.L_15:
        /*0050*/ 	.byte	0x04, 0x36
        /*0052*/ 	.short	(.L_17 - .L_16)
.L_16:
        /*0054*/ 	.word	0x00000008
.L_17:


//--------------------- .nv.callgraph             --------------------------
	.section	.nv.callgraph,"",@"SHT_CUDA_CALLGRAPH"
	.align	4
	.sectionentsize	8
	.align		4
        /*0000*/ 	.word	0x00000000
	.align		4
        /*0004*/ 	.word	0xffffffff
	.align		4
        /*0008*/ 	.word	0x00000000
	.align		4
        /*000c*/ 	.word	0xfffffffe
	.align		4
        /*0010*/ 	.word	0x00000000
	.align		4
        /*0014*/ 	.word	0xfffffffd
	.align		4
        /*0018*/ 	.word	0x00000000
	.align		4
        /*001c*/ 	.word	0xfffffffc


//--------------------- .text._Z3incPim           --------------------------
	.section	.text._Z3incPim,"ax",@progbits
	.align	128
        .global         _Z3incPim
        .type           _Z3incPim,@function
        .size           _Z3incPim,(.L_x_1 - _Z3incPim)
        .other          _Z3incPim,@"STO_CUDA_ENTRY STV_DEFAULT"
_Z3incPim:
.text._Z3incPim:
[----:B------:R-:W-:Y:S01]  /*0000*/  LDC R1, c[0x0][0x37c] ;  /* 0x0000df00ff017b82 */ /* 0x000fe20000000800 */
[----:B------:R-:W-:Y:S05]  /*0010*/  EXIT ;  /* 0x000000000000794d */ /* 0x000fea0003800000 */
.L_x_0:
[----:B------:R-:W-:-:S00]  /*0020*/  BRA `(.L_x_0) ;  /* 0xfffffffc00fc7947 */ /* 0x000fc0000383ffff */
[----:B------:R-:W-:-:S00]  /*0030*/  NOP ;  /* 0x0000000000007918 */ /* 0x000fc00000000000 */
        /* <DEDUP_REMOVED lines=12> */
.L_x_1:


//--------------------- .nv.shared.reserved.0     --------------------------
	.section	.nv.shared.reserved.0,"aw",@nobits
	.weak		__nv_reservedSMEM_offset_0_alias
	.size		__nv_reservedSMEM_offset_0_alias, 0, 64
	.other		__nv_reservedSMEM_offset_0_alias,@"STO_CUDA_RESERVED_SHARED STV_DEFAULT"
__nv_reservedSMEM_offset_0_alias:
	.zero		0
	.zero		64


//--------------------- .nv.constant0._Z3incPim   --------------------------
	.section	.nv.constant0._Z3incPim,"a",@progbits
	.sectionflags	@""
	.align	4
.nv.constant0._Z3incPim:
	.zero		912


//--------------------- SYMBOLS --------------------------

	.type		.nv.reservedSmem.offset0,@object
	.size		.nv.reservedSmem.offset0,0x4
